//
// Generated by NVIDIA NVVM Compiler
//
// Compiler Build ID: CL-36424714
// Cuda compilation tools, release 13.0, V13.0.88
// Based on NVVM 20.0.0
//

.version 9.0
.target sm_100
.address_size 64

	// .globl	_Z15vector_additionPiS_m

.visible .entry _Z15vector_additionPiS_m(
	.param .u64 .ptr .align 1 _Z15vector_additionPiS_m_param_0,
	.param .u64 .ptr .align 1 _Z15vector_additionPiS_m_param_1,
	.param .u64 _Z15vector_additionPiS_m_param_2
)
{
	.reg .b32 	%r<5>;
	.reg .b64 	%rd<8>;

	ld.param.u64 	%rd1, [_Z15vector_additionPiS_m_param_0];
	ld.param.u64 	%rd2, [_Z15vector_additionPiS_m_param_1];
	cvta.to.global.u64 	%rd3, %rd1;
	cvta.to.global.u64 	%rd4, %rd2;
	mov.u32 	%r1, %tid.x;
	mul.wide.u32 	%rd5, %r1, 4;
	add.s64 	%rd6, %rd4, %rd5;
	ld.global.u32 	%r2, [%rd6];
	add.s64 	%rd7, %rd3, %rd5;
	ld.global.u32 	%r3, [%rd7];
	add.s32 	%r4, %r3, %r2;
	st.global.u32 	[%rd7], %r4;
	ret;

}


// ===== COMPILED SASS (sm_100) =====

	.target	sm_100

	.elftype	@"ET_EXEC"


//--------------------- .note.nv.tkinfo           --------------------------
	.section	.note.nv.tkinfo,"",@"SHT_NOTE"
	.sectionflags	@"SHF_NOTE_NV_TKINFO"
	.tkinfo
        /*0018*/ 	.word	0x00000002
        /*0030*/ 	.string	""
        /*0030*/ 	.string	"ptxas"
        /*0030*/ 	.string	"Cuda compilation tools, release 13.0, V13.0.88"
        /*0030*/ 	.string	"Build cuda_13.0.r13.0/compiler.36424714_0"
        /*0030*/ 	.string	"-arch sm_100 -m 64 "



//--------------------- .note.nv.cuinfo           --------------------------
	.section	.note.nv.cuinfo,"",@"SHT_NOTE"
	.sectionflags	@"SHF_NOTE_NV_CUINFO"
        /*0018*/ 	.short	0x0002
        /*001a*/ 	.short	0x0064
        /*001c*/ 	.short	0x0082
	.zero		2


//--------------------- .nv.info                  --------------------------
	.section	.nv.info,"",@"SHT_CUDA_INFO"
	.align	4


	//----- nvinfo : EIATTR_REGCOUNT
	.align		4
        /*0000*/ 	.byte	0x04, 0x2f
        /*0002*/ 	.short	(.L_1 - .L_0)
	.align		4
.L_0:
        /*0004*/ 	.word	index@(_Z15vector_additionPiS_m)
        /*0008*/ 	.word	0x0000000a


	//----- nvinfo : EIATTR_FRAME_SIZE
	.align		4
.L_1:
        /*000c*/ 	.byte	0x04, 0x11
        /*000e*/ 	.short	(.L_3 - .L_2)
	.align		4
.L_2:
        /*0010*/ 	.word	index@(_Z15vector_additionPiS_m)
        /*0014*/ 	.word	0x00000000


	//----- nvinfo : EIATTR_MIN_STACK_SIZE
	.align		4
.L_3:
        /*0018*/ 	.byte	0x04, 0x12
        /*001a*/ 	.short	(.L_5 - .L_4)
	.align		4
.L_4:
        /*001c*/ 	.word	index@(_Z15vector_additionPiS_m)
        /*0020*/ 	.word	0x00000000
.L_5:


//--------------------- .nv.compat                --------------------------
	.section	.nv.compat,"",@"SHT_CUDA_COMPAT_INFO"
	.align	4
        /*0000*/ 	.byte	0x02, 0x09, 0x00, 0x00, 0x02, 0x02, 0x01, 0x00, 0x02, 0x05, 0x05, 0x00, 0x03, 0x07, 0x01, 0x01
        /*0010*/ 	.byte	0x02, 0x03, 0x00, 0x00, 0x02, 0x06, 0x01, 0x00, 0x04, 0x0b, 0x08, 0x00, 0x09, 0x00, 0x00, 0x00
        /*0020*/ 	.byte	0x00, 0x00, 0x00, 0x00


//--------------------- .nv.info._Z15vector_additionPiS_m --------------------------
	.section	.nv.info._Z15vector_additionPiS_m,"",@"SHT_CUDA_INFO"
	.sectionflags	@""
	.align	4


	//----- nvinfo : EIATTR_CUDA_API_VERSION
	.align		4
        /*0000*/ 	.byte	0x04, 0x37
        /*0002*/ 	.short	(.L_7 - .L_6)
.L_6:
        /*0004*/ 	.word	0x00000082


	//----- nvinfo : EIATTR_KPARAM_INFO
	.align		4
.L_7:
        /*0008*/ 	.byte	0x04, 0x17
        /*000a*/ 	.short	(.L_9 - .L_8)
.L_8:
        /*000c*/ 	.word	0x00000000
        /*0010*/ 	.short	0x0002
        /*0012*/ 	.short	0x0010
        /*0014*/ 	.byte	0x00, 0xf0, 0x21, 0x00


	//----- nvinfo : EIATTR_KPARAM_INFO
	.align		4
.L_9:
        /*0018*/ 	.byte	0x04, 0x17
        /*001a*/ 	.short	(.L_11 - .L_10)
.L_10:
        /*001c*/ 	.word	0x00000000
        /*0020*/ 	.short	0x0001
        /*0022*/ 	.short	0x0008
        /*0024*/ 	.byte	0x00, 0xf5, 0x21, 0x00


	//----- nvinfo : EIATTR_KPARAM_INFO
	.align		4
.L_11:
        /*0028*/ 	.byte	0x04, 0x17
        /*002a*/ 	.short	(.L_13 - .L_12)
.L_12:
        /*002c*/ 	.word	0x00000000
        /*0030*/ 	.short	0x0000
        /*0032*/ 	.short	0x0000
        /*0034*/ 	.byte	0x00, 0xf5, 0x21, 0x00


	//----- nvinfo : EIATTR_SPARSE_MMA_MASK
	.align		4
.L_13:
        /*0038*/ 	.byte	0x03, 0x50
        /*003a*/ 	.short	0x0000


	//----- nvinfo : EIATTR_MAXREG_COUNT
	.align		4
        /*003c*/ 	.byte	0x03, 0x1b
        /*003e*/ 	.short	0x00ff


	//----- nvinfo : EIATTR_MERCURY_ISA_VERSION
	.align		4
        /*0040*/ 	.byte	0x03, 0x5f
        /*0042*/ 	.short	0x0101


	//----- nvinfo : EIATTR_VRC_CTA_INIT_COUNT
	.align		4
        /*0044*/ 	.byte	0x02, 0x4a
	.zero		1
	.zero		1


	//----- nvinfo : EIATTR_EXIT_INSTR_OFFSETS
	.align		4
        /*0048*/ 	.byte	0x04, 0x1c
        /*004a*/ 	.short	(.L_15 - .L_14)


	//   ....[0]....
.L_14:
        /*004c*/ 	.word	0x000000b0


	//----- nvinfo : EIATTR_CBANK_PARAM_SIZE
	.align		4
.L_15:
        /*0050*/ 	.byte	0x03, 0x19
        /*0052*/ 	.short	0x0018


	//----- nvinfo : EIATTR_PARAM_CBANK
	.align		4
        /*0054*/ 	.byte	0x04, 0x0a
        /*0056*/ 	.short	(.L_17 - .L_16)
	.align		4
.L_16:
        /*0058*/ 	.word	index@(.nv.constant0._Z15vector_additionPiS_m)
        /*005c*/ 	.short	0x0380
        /*005e*/ 	.short	0x0018


	//----- nvinfo : EIATTR_SW_WAR
	.align		4
.L_17:
        /*0060*/ 	.byte	0x04, 0x36
        /*0062*/ 	.short	(.L_19 - .L_18)
.L_18:
        /*0064*/ 	.word	0x00000008
.L_19:


//--------------------- .nv.callgraph             --------------------------
	.section	.nv.callgraph,"",@"SHT_CUDA_CALLGRAPH"
	.align	4
	.sectionentsize	8
	.align		4
        /*0000*/ 	.word	0x00000000
	.align		4
        /*0004*/ 	.word	0xffffffff
	.align		4
        /*0008*/ 	.word	0x00000000
	.align		4
        /*000c*/ 	.word	0xfffffffe
	.align		4
        /*0010*/ 	.word	0x00000000
	.align		4
        /*0014*/ 	.word	0xfffffffd
	.align		4
        /*0018*/ 	.word	0x00000000
	.align		4
        /*001c*/ 	.word	0xfffffffc


//--------------------- .text._Z15vector_additionPiS_m --------------------------
	.section	.text._Z15vector_additionPiS_m,"ax",@progbits
	.align	128
        .global         _Z15vector_additionPiS_m
        .type           _Z15vector_additionPiS_m,@function
        .size           _Z15vector_additionPiS_m,(.L_x_1 - _Z15vector_additionPiS_m)
        .other          _Z15vector_additionPiS_m,@"STO_CUDA_ENTRY STV_DEFAULT"
_Z15vector_additionPiS_m:
.text._Z15vector_additionPiS_m:
[----:B------:R-:W-:Y:S01]  /*0000*/  LDC R1, c[0x0][0x37c] ;  /* 0x0000df00ff017b82 */ /* 0x000fe20000000800 */
[----:B------:R-:W0:Y:S07]  /*0010*/  S2R R7, SR_TID.X ;  /* 0x0000000000077919 */ /* 0x000e2e0000002100 */
[----:B------:R-:W0:Y:S01]  /*0020*/  LDC.64 R2, c[0x0][0x388] ;  /* 0x0000e200ff027b82 */ /* 0x000e220000000a00 */
[----:B------:R-:W1:Y:S07]  /*0030*/  LDCU.64 UR4, c[0x0][0x358] ;  /* 0x00006b00ff0477ac */ /* 0x000e6e0008000a00 */
[----:B------:R-:W2:Y:S01]  /*0040*/  LDC.64 R4, c[0x0][0x380] ;  /* 0x0000e000ff047b82 */ /* 0x000ea20000000a00 */
[----:B0-----:R-:W-:-:S04]  /*0050*/  IMAD.WIDE.U32 R2, R7, 0x4, R2 ;  /* 0x0000000407027825 */ /* 0x001fc800078e0002 */
[----:B--2---:R-:W-:Y:S02]  /*0060*/  IMAD.WIDE.U32 R4, R7, 0x4, R4 ;  /* 0x0000000407047825 */ /* 0x004fe400078e0004 */
[----:B-1----:R-:W2:Y:S04]  /*0070*/  LDG.E R2, desc[UR4][R2.64] ;  /* 0x0000000402027981 */ /* 0x002ea8000c1e1900 */
[----:B------:R-:W2:Y:S02]  /*0080*/  LDG.E R7, desc[UR4][R4.64] ;  /* 0x0000000404077981 */ /* 0x000ea4000c1e1900 */
[----:B--2---:R-:W-:-:S05]  /*0090*/  IADD3 R7, PT, PT, R2, R7, RZ ;  /* 0x0000000702077210 */ /* 0x004fca0007ffe0ff */
[----:B------:R-:W-:Y:S01]  /*00a0*/  STG.E desc[UR4][R4.64], R7 ;  /* 0x0000000704007986 */ /* 0x000fe2000c101904 */
[----:B------:R-:W-:Y:S05]  /*00b0*/  EXIT ;  /* 0x000000000000794d */ /* 0x000fea0003800000 */
.L_x_0:
[----:B------:R-:W-:-:S00]  /*00c0*/  BRA `(.L_x_0) ;  /* 0xfffffffc00fc7947 */ /* 0x000fc0000383ffff */
[----:B------:R-:W-:-:S00]  /*00d0*/  NOP ;  /* 0x0000000000007918 */ /* 0x000fc00000000000 */
        /* <DEDUP_REMOVED lines=10> */
.L_x_1:


//--------------------- .nv.shared.reserved.0     --------------------------
	.section	.nv.shared.reserved.0,"aw",@nobits
	.weak		__nv_reservedSMEM_offset_0_alias
	.size		__nv_reservedSMEM_offset_0_alias, 0, 64
	.other		__nv_reservedSMEM_offset_0_alias,@"STO_CUDA_RESERVED_SHARED STV_DEFAULT"
__nv_reservedSMEM_offset_0_alias:
	.zero		0
	.zero		64


//--------------------- .nv.constant0._Z15vector_additionPiS_m --------------------------
	.section	.nv.constant0._Z15vector_additionPiS_m,"a",@progbits
	.sectionflags	@""
	.align	4
.nv.constant0._Z15vector_additionPiS_m:
	.zero		920


//--------------------- SYMBOLS --------------------------

	.type		.nv.reservedSmem.offset0,@object
	.size		.nv.reservedSmem.offset0,0x4
